//
// Generated by NVIDIA NVVM Compiler
//
// Compiler Build ID: CL-36424714
// Cuda compilation tools, release 13.0, V13.0.88
// Based on NVVM 20.0.0
//

.version 9.0
.target sm_100
.address_size 64

	// .globl	_ZN3cub18CUB_300001_SM_10006detail11EmptyKernelIvEEvv
.global .align 4 .b8 precalc_xorwow_matrix[102400];
.global .align 4 .b8 precalc_xorwow_offset_matrix[102400];
.global .align 4 .b8 mrg32k3aM1[2304];
.global .align 4 .b8 mrg32k3aM2[2304];
.global .align 4 .b8 mrg32k3aM1SubSeq[2016];
.global .align 4 .b8 mrg32k3aM2SubSeq[2016];
.global .align 4 .b8 mrg32k3aM1Seq[2304];
.global .align 4 .b8 mrg32k3aM2Seq[2304];
.const .align 8 .b8 __cr_lgamma_table[72];
.global .align 1 .b8 _ZN39_INTERNAL_4c83e15a_4_k_cu_08b78be0_40274cuda3std3__45__cpo5beginE[1];
.global .align 1 .b8 _ZN39_INTERNAL_4c83e15a_4_k_cu_08b78be0_40274cuda3std3__45__cpo3endE[1];
.global .align 1 .b8 _ZN39_INTERNAL_4c83e15a_4_k_cu_08b78be0_40274cuda3std3__45__cpo6cbeginE[1];
.global .align 1 .b8 _ZN39_INTERNAL_4c83e15a_4_k_cu_08b78be0_40274cuda3std3__45__cpo4cendE[1];
.global .align 1 .b8 _ZN39_INTERNAL_4c83e15a_4_k_cu_08b78be0_40274cuda3std3__45__cpo6rbeginE[1];
.global .align 1 .b8 _ZN39_INTERNAL_4c83e15a_4_k_cu_08b78be0_40274cuda3std3__45__cpo4rendE[1];
.global .align 1 .b8 _ZN39_INTERNAL_4c83e15a_4_k_cu_08b78be0_40274cuda3std3__45__cpo7crbeginE[1];
.global .align 1 .b8 _ZN39_INTERNAL_4c83e15a_4_k_cu_08b78be0_40274cuda3std3__45__cpo5crendE[1];
.global .align 1 .b8 _ZN39_INTERNAL_4c83e15a_4_k_cu_08b78be0_40274cuda3std3__441_GLOBAL__N__4c83e15a_4_k_cu_08b78be0_40276ignoreE[1];
.global .align 1 .b8 _ZN39_INTERNAL_4c83e15a_4_k_cu_08b78be0_40274cuda3std3__419piecewise_constructE[1];
.global .align 1 .b8 _ZN39_INTERNAL_4c83e15a_4_k_cu_08b78be0_40274cuda3std3__48in_placeE[1];
.global .align 1 .b8 _ZN39_INTERNAL_4c83e15a_4_k_cu_08b78be0_40274cuda3std3__420unreachable_sentinelE[1];
.global .align 1 .b8 _ZN39_INTERNAL_4c83e15a_4_k_cu_08b78be0_40274cuda3std3__47nulloptE[1];
.global .align 1 .b8 _ZN39_INTERNAL_4c83e15a_4_k_cu_08b78be0_40274cuda3std3__48unexpectE[1];
.global .align 1 .b8 _ZN39_INTERNAL_4c83e15a_4_k_cu_08b78be0_40274cuda3std6ranges3__45__cpo4swapE[1];
.global .align 1 .b8 _ZN39_INTERNAL_4c83e15a_4_k_cu_08b78be0_40274cuda3std6ranges3__45__cpo9iter_moveE[1];
.global .align 1 .b8 _ZN39_INTERNAL_4c83e15a_4_k_cu_08b78be0_40274cuda3std6ranges3__45__cpo5beginE[1];
.global .align 1 .b8 _ZN39_INTERNAL_4c83e15a_4_k_cu_08b78be0_40274cuda3std6ranges3__45__cpo3endE[1];
.global .align 1 .b8 _ZN39_INTERNAL_4c83e15a_4_k_cu_08b78be0_40274cuda3std6ranges3__45__cpo6cbeginE[1];
.global .align 1 .b8 _ZN39_INTERNAL_4c83e15a_4_k_cu_08b78be0_40274cuda3std6ranges3__45__cpo4cendE[1];
.global .align 1 .b8 _ZN39_INTERNAL_4c83e15a_4_k_cu_08b78be0_40274cuda3std6ranges3__45__cpo7advanceE[1];
.global .align 1 .b8 _ZN39_INTERNAL_4c83e15a_4_k_cu_08b78be0_40274cuda3std6ranges3__45__cpo9iter_swapE[1];
.global .align 1 .b8 _ZN39_INTERNAL_4c83e15a_4_k_cu_08b78be0_40274cuda3std6ranges3__45__cpo4nextE[1];
.global .align 1 .b8 _ZN39_INTERNAL_4c83e15a_4_k_cu_08b78be0_40274cuda3std6ranges3__45__cpo4prevE[1];
.global .align 1 .b8 _ZN39_INTERNAL_4c83e15a_4_k_cu_08b78be0_40274cuda3std6ranges3__45__cpo4dataE[1];
.global .align 1 .b8 _ZN39_INTERNAL_4c83e15a_4_k_cu_08b78be0_40274cuda3std6ranges3__45__cpo5cdataE[1];
.global .align 1 .b8 _ZN39_INTERNAL_4c83e15a_4_k_cu_08b78be0_40274cuda3std6ranges3__45__cpo4sizeE[1];
.global .align 1 .b8 _ZN39_INTERNAL_4c83e15a_4_k_cu_08b78be0_40274cuda3std6ranges3__45__cpo5ssizeE[1];
.global .align 1 .b8 _ZN39_INTERNAL_4c83e15a_4_k_cu_08b78be0_40274cuda3std6ranges3__45__cpo8distanceE[1];
.global .align 1 .b8 _ZN39_INTERNAL_4c83e15a_4_k_cu_08b78be0_40276thrust24THRUST_300001_SM_1000_NS8cuda_cub3parE[1];
.global .align 1 .b8 _ZN39_INTERNAL_4c83e15a_4_k_cu_08b78be0_40276thrust24THRUST_300001_SM_1000_NS8cuda_cub10par_nosyncE[1];
.global .align 1 .b8 _ZN39_INTERNAL_4c83e15a_4_k_cu_08b78be0_40276thrust24THRUST_300001_SM_1000_NS6system6detail10sequential3seqE[1];
.global .align 1 .b8 _ZN39_INTERNAL_4c83e15a_4_k_cu_08b78be0_40276thrust24THRUST_300001_SM_1000_NS12placeholders2_1E[1];
.global .align 1 .b8 _ZN39_INTERNAL_4c83e15a_4_k_cu_08b78be0_40276thrust24THRUST_300001_SM_1000_NS12placeholders2_2E[1];
.global .align 1 .b8 _ZN39_INTERNAL_4c83e15a_4_k_cu_08b78be0_40276thrust24THRUST_300001_SM_1000_NS12placeholders2_3E[1];
.global .align 1 .b8 _ZN39_INTERNAL_4c83e15a_4_k_cu_08b78be0_40276thrust24THRUST_300001_SM_1000_NS12placeholders2_4E[1];
.global .align 1 .b8 _ZN39_INTERNAL_4c83e15a_4_k_cu_08b78be0_40276thrust24THRUST_300001_SM_1000_NS12placeholders2_5E[1];
.global .align 1 .b8 _ZN39_INTERNAL_4c83e15a_4_k_cu_08b78be0_40276thrust24THRUST_300001_SM_1000_NS12placeholders2_6E[1];
.global .align 1 .b8 _ZN39_INTERNAL_4c83e15a_4_k_cu_08b78be0_40276thrust24THRUST_300001_SM_1000_NS12placeholders2_7E[1];
.global .align 1 .b8 _ZN39_INTERNAL_4c83e15a_4_k_cu_08b78be0_40276thrust24THRUST_300001_SM_1000_NS12placeholders2_8E[1];
.global .align 1 .b8 _ZN39_INTERNAL_4c83e15a_4_k_cu_08b78be0_40276thrust24THRUST_300001_SM_1000_NS12placeholders2_9E[1];
.global .align 1 .b8 _ZN39_INTERNAL_4c83e15a_4_k_cu_08b78be0_40276thrust24THRUST_300001_SM_1000_NS12placeholders3_10E[1];
.global .align 1 .b8 _ZN39_INTERNAL_4c83e15a_4_k_cu_08b78be0_40276thrust24THRUST_300001_SM_1000_NS3seqE[1];

.visible .entry _ZN3cub18CUB_300001_SM_10006detail11EmptyKernelIvEEvv()
{


	ret;

}


// ===== COMPILED SASS (sm_100) =====

	.target	sm_100

	.elftype	@"ET_EXEC"


//--------------------- .note.nv.tkinfo           --------------------------
	.section	.note.nv.tkinfo,"",@"SHT_NOTE"
	.sectionflags	@"SHF_NOTE_NV_TKINFO"
	.tkinfo
        /*0018*/ 	.word	0x00000002
        /*0030*/ 	.string	""
        /*0030*/ 	.string	"ptxas"
        /*0030*/ 	.string	"Cuda compilation tools, release 13.0, V13.0.88"
        /*0030*/ 	.string	"Build cuda_13.0.r13.0/compiler.36424714_0"
        /*0030*/ 	.string	"-arch sm_100 -m 64 "



//--------------------- .note.nv.cuinfo           --------------------------
	.section	.note.nv.cuinfo,"",@"SHT_NOTE"
	.sectionflags	@"SHF_NOTE_NV_CUINFO"
        /*0018*/ 	.short	0x0002
        /*001a*/ 	.short	0x0064
        /*001c*/ 	.short	0x0082
	.zero		2


//--------------------- .nv.info                  --------------------------
	.section	.nv.info,"",@"SHT_CUDA_INFO"
	.align	4


	//----- nvinfo : EIATTR_REGCOUNT
	.align		4
        /*0000*/ 	.byte	0x04, 0x2f
        /*0002*/ 	.short	(.L_53 - .L_52)
	.align		4
.L_52:
        /*0004*/ 	.word	index@(_ZN3cub18CUB_300001_SM_10006detail11EmptyKernelIvEEvv)
        /*0008*/ 	.word	0x00000004


	//----- nvinfo : EIATTR_FRAME_SIZE
	.align		4
.L_53:
        /*000c*/ 	.byte	0x04, 0x11
        /*000e*/ 	.short	(.L_55 - .L_54)
	.align		4
.L_54:
        /*0010*/ 	.word	index@(_ZN3cub18CUB_300001_SM_10006detail11EmptyKernelIvEEvv)
        /*0014*/ 	.word	0x00000000


	//----- nvinfo : EIATTR_MIN_STACK_SIZE
	.align		4
.L_55:
        /*0018*/ 	.byte	0x04, 0x12
        /*001a*/ 	.short	(.L_57 - .L_56)
	.align		4
.L_56:
        /*001c*/ 	.word	index@(_ZN3cub18CUB_300001_SM_10006detail11EmptyKernelIvEEvv)
        /*0020*/ 	.word	0x00000000
.L_57:


//--------------------- .nv.compat                --------------------------
	.section	.nv.compat,"",@"SHT_CUDA_COMPAT_INFO"
	.align	4
        /*0000*/ 	.byte	0x02, 0x09, 0x00, 0x00, 0x02, 0x02, 0x01, 0x00, 0x02, 0x05, 0x05, 0x00, 0x03, 0x07, 0x01, 0x01
        /*0010*/ 	.byte	0x02, 0x03, 0x00, 0x00, 0x02, 0x06, 0x01, 0x00, 0x04, 0x0b, 0x08, 0x00, 0x09, 0x00, 0x00, 0x00
        /*0020*/ 	.byte	0x00, 0x00, 0x00, 0x00


//--------------------- .nv.info._ZN3cub18CUB_300001_SM_10006detail11EmptyKernelIvEEvv --------------------------
	.section	.nv.info._ZN3cub18CUB_300001_SM_10006detail11EmptyKernelIvEEvv,"",@"SHT_CUDA_INFO"
	.sectionflags	@""
	.align	4


	//----- nvinfo : EIATTR_CUDA_API_VERSION
	.align		4
        /*0000*/ 	.byte	0x04, 0x37
        /*0002*/ 	.short	(.L_59 - .L_58)
.L_58:
        /*0004*/ 	.word	0x00000082


	//----- nvinfo : EIATTR_SPARSE_MMA_MASK
	.align		4
.L_59:
        /*0008*/ 	.byte	0x03, 0x50
        /*000a*/ 	.short	0x0000


	//----- nvinfo : EIATTR_MAXREG_COUNT
	.align		4
        /*000c*/ 	.byte	0x03, 0x1b
        /*000e*/ 	.short	0x00ff


	//----- nvinfo : EIATTR_MERCURY_ISA_VERSION
	.align		4
        /*0010*/ 	.byte	0x03, 0x5f
        /*0012*/ 	.short	0x0101


	//----- nvinfo : EIATTR_VRC_CTA_INIT_COUNT
	.align		4
        /*0014*/ 	.byte	0x02, 0x4a
	.zero		1
	.zero		1


	//----- nvinfo : EIATTR_EXIT_INSTR_OFFSETS
	.align		4
        /*0018*/ 	.byte	0x04, 0x1c
        /*001a*/ 	.short	(.L_61 - .L_60)


	//   ....[0]....
.L_60:
        /*001c*/ 	.word	0x00000010


	//----- nvinfo : EIATTR_SW_WAR
	.align		4
.L_61:
        /*0020*/ 	.byte	0x04, 0x36
        /*0022*/ 	.short	(.L_63 - .L_62)
.L_62:
        /*0024*/ 	.word	0x00000008
.L_63:


//--------------------- .nv.callgraph             --------------------------
	.section	.nv.callgraph,"",@"SHT_CUDA_CALLGRAPH"
	.align	4
	.sectionentsize	8
	.align		4
        /*0000*/ 	.word	0x00000000
	.align		4
        /*0004*/ 	.word	0xffffffff
	.align		4
        /*0008*/ 	.word	0x00000000
	.align		4
        /*000c*/ 	.word	0xfffffffe
	.align		4
        /*0010*/ 	.word	0x00000000
	.align		4
        /*0014*/ 	.word	0xfffffffd
	.align		4
        /*0018*/ 	.word	0x00000000
	.align		4
        /*001c*/ 	.word	0xfffffffc


//--------------------- .nv.constant4             --------------------------
	.section	.nv.constant4,"a",@progbits
	.align	8
	.align		8
.nv.constant4:
        /*0000*/ 	.dword	precalc_xorwow_matrix
	.align		8
        /*0008*/ 	.dword	precalc_xorwow_offset_matrix
	.align		8
        /*0010*/ 	.dword	mrg32k3aM1
	.align		8
        /*0018*/ 	.dword	mrg32k3aM2
	.align		8
        /*0020*/ 	.dword	mrg32k3aM1SubSeq
	.align		8
        /*0028*/ 	.dword	mrg32k3aM2SubSeq
	.align		8
        /*0030*/ 	.dword	mrg32k3aM1Seq
	.align		8
        /*0038*/ 	.dword	mrg32k3aM2Seq
	.align		8
        /*0040*/ 	.dword	_ZN39_INTERNAL_4c83e15a_4_k_cu_08b78be0_41244cuda3std3__45__cpo5beginE
	.align		8
        /*0048*/ 	.dword	_ZN39_INTERNAL_4c83e15a_4_k_cu_08b78be0_41244cuda3std3__45__cpo3endE
	.align		8
        /*0050*/ 	.dword	_ZN39_INTERNAL_4c83e15a_4_k_cu_08b78be0_41244cuda3std3__45__cpo6cbeginE
	.align		8
        /*0058*/ 	.dword	_ZN39_INTERNAL_4c83e15a_4_k_cu_08b78be0_41244cuda3std3__45__cpo4cendE
	.align		8
        /*0060*/ 	.dword	_ZN39_INTERNAL_4c83e15a_4_k_cu_08b78be0_41244cuda3std3__45__cpo6rbeginE
	.align		8
        /*0068*/ 	.dword	_ZN39_INTERNAL_4c83e15a_4_k_cu_08b78be0_41244cuda3std3__45__cpo4rendE
	.align		8
        /*0070*/ 	.dword	_ZN39_INTERNAL_4c83e15a_4_k_cu_08b78be0_41244cuda3std3__45__cpo7crbeginE
	.align		8
        /*0078*/ 	.dword	_ZN39_INTERNAL_4c83e15a_4_k_cu_08b78be0_41244cuda3std3__45__cpo5crendE
	.align		8
        /*0080*/ 	.dword	_ZN39_INTERNAL_4c83e15a_4_k_cu_08b78be0_41244cuda3std3__441_GLOBAL__N__4c83e15a_4_k_cu_08b78be0_41246ignoreE
	.align		8
        /*0088*/ 	.dword	_ZN39_INTERNAL_4c83e15a_4_k_cu_08b78be0_41244cuda3std3__419piecewise_constructE
	.align		8
        /*0090*/ 	.dword	_ZN39_INTERNAL_4c83e15a_4_k_cu_08b78be0_41244cuda3std3__48in_placeE
	.align		8
        /*0098*/ 	.dword	_ZN39_INTERNAL_4c83e15a_4_k_cu_08b78be0_41244cuda3std3__420unreachable_sentinelE
	.align		8
        /*00a0*/ 	.dword	_ZN39_INTERNAL_4c83e15a_4_k_cu_08b78be0_41244cuda3std3__47nulloptE
	.align		8
        /*00a8*/ 	.dword	_ZN39_INTERNAL_4c83e15a_4_k_cu_08b78be0_41244cuda3std3__48unexpectE
	.align		8
        /*00b0*/ 	.dword	_ZN39_INTERNAL_4c83e15a_4_k_cu_08b78be0_41244cuda3std6ranges3__45__cpo4swapE
	.align		8
        /*00b8*/ 	.dword	_ZN39_INTERNAL_4c83e15a_4_k_cu_08b78be0_41244cuda3std6ranges3__45__cpo9iter_moveE
	.align		8
        /*00c0*/ 	.dword	_ZN39_INTERNAL_4c83e15a_4_k_cu_08b78be0_41244cuda3std6ranges3__45__cpo5beginE
	.align		8
        /*00c8*/ 	.dword	_ZN39_INTERNAL_4c83e15a_4_k_cu_08b78be0_41244cuda3std6ranges3__45__cpo3endE
	.align		8
        /*00d0*/ 	.dword	_ZN39_INTERNAL_4c83e15a_4_k_cu_08b78be0_41244cuda3std6ranges3__45__cpo6cbeginE
	.align		8
        /*00d8*/ 	.dword	_ZN39_INTERNAL_4c83e15a_4_k_cu_08b78be0_41244cuda3std6ranges3__45__cpo4cendE
	.align		8
        /*00e0*/ 	.dword	_ZN39_INTERNAL_4c83e15a_4_k_cu_08b78be0_41244cuda3std6ranges3__45__cpo7advanceE
	.align		8
        /*00e8*/ 	.dword	_ZN39_INTERNAL_4c83e15a_4_k_cu_08b78be0_41244cuda3std6ranges3__45__cpo9iter_swapE
	.align		8
        /*00f0*/ 	.dword	_ZN39_INTERNAL_4c83e15a_4_k_cu_08b78be0_41244cuda3std6ranges3__45__cpo4nextE
	.align		8
        /*00f8*/ 	.dword	_ZN39_INTERNAL_4c83e15a_4_k_cu_08b78be0_41244cuda3std6ranges3__45__cpo4prevE
	.align		8
        /*0100*/ 	.dword	_ZN39_INTERNAL_4c83e15a_4_k_cu_08b78be0_41244cuda3std6ranges3__45__cpo4dataE
	.align		8
        /*0108*/ 	.dword	_ZN39_INTERNAL_4c83e15a_4_k_cu_08b78be0_41244cuda3std6ranges3__45__cpo5cdataE
	.align		8
        /*0110*/ 	.dword	_ZN39_INTERNAL_4c83e15a_4_k_cu_08b78be0_41244cuda3std6ranges3__45__cpo4sizeE
	.align		8
        /*0118*/ 	.dword	_ZN39_INTERNAL_4c83e15a_4_k_cu_08b78be0_41244cuda3std6ranges3__45__cpo5ssizeE
	.align		8
        /*0120*/ 	.dword	_ZN39_INTERNAL_4c83e15a_4_k_cu_08b78be0_41244cuda3std6ranges3__45__cpo8distanceE
	.align		8
        /*0128*/ 	.dword	_ZN39_INTERNAL_4c83e15a_4_k_cu_08b78be0_41246thrust24THRUST_300001_SM_1000_NS8cuda_cub3parE
	.align		8
        /*0130*/ 	.dword	_ZN39_INTERNAL_4c83e15a_4_k_cu_08b78be0_41246thrust24THRUST_300001_SM_1000_NS8cuda_cub10par_nosyncE
	.align		8
        /*0138*/ 	.dword	_ZN39_INTERNAL_4c83e15a_4_k_cu_08b78be0_41246thrust24THRUST_300001_SM_1000_NS6system6detail10sequential3seqE
	.align		8
        /*0140*/ 	.dword	_ZN39_INTERNAL_4c83e15a_4_k_cu_08b78be0_41246thrust24THRUST_300001_SM_1000_NS12placeholders2_1E
	.align		8
        /*0148*/ 	.dword	_ZN39_INTERNAL_4c83e15a_4_k_cu_08b78be0_41246thrust24THRUST_300001_SM_1000_NS12placeholders2_2E
	.align		8
        /*0150*/ 	.dword	_ZN39_INTERNAL_4c83e15a_4_k_cu_08b78be0_41246thrust24THRUST_300001_SM_1000_NS12placeholders2_3E
	.align		8
        /*0158*/ 	.dword	_ZN39_INTERNAL_4c83e15a_4_k_cu_08b78be0_41246thrust24THRUST_300001_SM_1000_NS12placeholders2_4E
	.align		8
        /*0160*/ 	.dword	_ZN39_INTERNAL_4c83e15a_4_k_cu_08b78be0_41246thrust24THRUST_300001_SM_1000_NS12placeholders2_5E
	.align		8
        /*0168*/ 	.dword	_ZN39_INTERNAL_4c83e15a_4_k_cu_08b78be0_41246thrust24THRUST_300001_SM_1000_NS12placeholders2_6E
	.align		8
        /*0170*/ 	.dword	_ZN39_INTERNAL_4c83e15a_4_k_cu_08b78be0_41246thrust24THRUST_300001_SM_1000_NS12placeholders2_7E
	.align		8
        /*0178*/ 	.dword	_ZN39_INTERNAL_4c83e15a_4_k_cu_08b78be0_41246thrust24THRUST_300001_SM_1000_NS12placeholders2_8E
	.align		8
        /*0180*/ 	.dword	_ZN39_INTERNAL_4c83e15a_4_k_cu_08b78be0_41246thrust24THRUST_300001_SM_1000_NS12placeholders2_9E
	.align		8
        /*0188*/ 	.dword	_ZN39_INTERNAL_4c83e15a_4_k_cu_08b78be0_41246thrust24THRUST_300001_SM_1000_NS12placeholders3_10E
	.align		8
        /*0190*/ 	.dword	_ZN39_INTERNAL_4c83e15a_4_k_cu_08b78be0_41246thrust24THRUST_300001_SM_1000_NS3seqE


//--------------------- .nv.constant3             --------------------------
	.section	.nv.constant3,"a",@progbits
	.align	8
.nv.constant3:
	.type		__cr_lgamma_table,@object
	.size		__cr_lgamma_table,(.L_8 - __cr_lgamma_table)
__cr_lgamma_table:
        /*0000*/ 	.byte	0x00, 0x00, 0x00, 0x00, 0x00, 0x00, 0x00, 0x00, 0x00, 0x00, 0x00, 0x00, 0x00, 0x00, 0x00, 0x00
        /*0010*/ 	.byte	0xef, 0x39, 0xfa, 0xfe, 0x42, 0x2e, 0xe6, 0x3f, 0x02, 0x20, 0x2a, 0xfa, 0x0b, 0xab, 0xfc, 0x3f
        /*0020*/ 	.byte	0xf9, 0x2c, 0x92, 0x7c, 0xa7, 0x6c, 0x09, 0x40, 0xc9, 0x79, 0x44, 0x3c, 0x64, 0x26, 0x13, 0x40
        /*0030*/ 	.byte	0xca, 0x01, 0xcf, 0x3a, 0x27, 0x51, 0x1a, 0x40, 0x30, 0xcc, 0x2d, 0xf3, 0xe1, 0x0c, 0x21, 0x40
        /*0040*/ 	.byte	0x0d, 0xb7, 0xfc, 0x82, 0x8e, 0x35, 0x25, 0x40
.L_8:


//--------------------- .text._ZN3cub18CUB_300001_SM_10006detail11EmptyKernelIvEEvv --------------------------
	.section	.text._ZN3cub18CUB_300001_SM_10006detail11EmptyKernelIvEEvv,"ax",@progbits
	.align	128
        .global         _ZN3cub18CUB_300001_SM_10006detail11EmptyKernelIvEEvv
        .type           _ZN3cub18CUB_300001_SM_10006detail11EmptyKernelIvEEvv,@function
        .size           _ZN3cub18CUB_300001_SM_10006detail11EmptyKernelIvEEvv,(.L_x_1 - _ZN3cub18CUB_300001_SM_10006detail11EmptyKernelIvEEvv)
        .other          _ZN3cub18CUB_300001_SM_10006detail11EmptyKernelIvEEvv,@"STO_CUDA_ENTRY STV_DEFAULT"
_ZN3cub18CUB_300001_SM_10006detail11EmptyKernelIvEEvv:
.text._ZN3cub18CUB_300001_SM_10006detail11EmptyKernelIvEEvv:
[----:B------:R-:W-:Y:S01]  /*0000*/  LDC R1, c[0x0][0x37c] ;  /* 0x0000df00ff017b82 */ /* 0x000fe20000000800 */
[----:B------:R-:W-:Y:S05]  /*0010*/  EXIT ;  /* 0x000000000000794d */ /* 0x000fea0003800000 */
.L_x_0:
[----:B------:R-:W-:-:S00]  /*0020*/  BRA `(.L_x_0) ;  /* 0xfffffffc00fc7947 */ /* 0x000fc0000383ffff */
[----:B------:R-:W-:-:S00]  /*0030*/  NOP ;  /* 0x0000000000007918 */ /* 0x000fc00000000000 */
        /* <DEDUP_REMOVED lines=12> */
.L_x_1:


//--------------------- .nv.global.init           --------------------------
	.section	.nv.global.init,"aw",@progbits
	.align	4
.nv.global.init:
	.type		mrg32k3aM1SubSeq,@object
	.size		mrg32k3aM1SubSeq,(mrg32k3aM2SubSeq - mrg32k3aM1SubSeq)
mrg32k3aM1SubSeq:
        /*0000*/ 	.byte	0x0b, 0xcc, 0xee, 0x04, 0x73, 0x29, 0x8b, 0x6f, 0xf6, 0x53, 0x03, 0xf6, 0x23, 0xf6, 0xea, 0xda
        /* <DEDUP_REMOVED lines=125> */
	.type		mrg32k3aM2SubSeq,@object
	.size		mrg32k3aM2SubSeq,(mrg32k3aM1 - mrg32k3aM2SubSeq)
mrg32k3aM2SubSeq:
        /* <DEDUP_REMOVED lines=126> */
	.type		mrg32k3aM1,@object
	.size		mrg32k3aM1,(mrg32k3aM1Seq - mrg32k3aM1)
mrg32k3aM1:
        /* <DEDUP_REMOVED lines=144> */
	.type		mrg32k3aM1Seq,@object
	.size		mrg32k3aM1Seq,(mrg32k3aM2 - mrg32k3aM1Seq)
mrg32k3aM1Seq:
        /* <DEDUP_REMOVED lines=144> */
	.type		mrg32k3aM2,@object
	.size		mrg32k3aM2,(mrg32k3aM2Seq - mrg32k3aM2)
mrg32k3aM2:
        /* <DEDUP_REMOVED lines=144> */
	.type		mrg32k3aM2Seq,@object
	.size		mrg32k3aM2Seq,(precalc_xorwow_matrix - mrg32k3aM2Seq)
mrg32k3aM2Seq:
        /* <DEDUP_REMOVED lines=144> */
	.type		precalc_xorwow_matrix,@object
	.size		precalc_xorwow_matrix,(precalc_xorwow_offset_matrix - precalc_xorwow_matrix)
precalc_xorwow_matrix:
        /* <DEDUP_REMOVED lines=6400> */
	.type		precalc_xorwow_offset_matrix,@object
	.size		precalc_xorwow_offset_matrix,(.L_1 - precalc_xorwow_offset_matrix)
precalc_xorwow_offset_matrix:
        /* <DEDUP_REMOVED lines=6400> */
.L_1:


//--------------------- .nv.shared.reserved.0     --------------------------
	.section	.nv.shared.reserved.0,"aw",@nobits
	.weak		__nv_reservedSMEM_offset_0_alias
	.size		__nv_reservedSMEM_offset_0_alias, 0, 64
	.other		__nv_reservedSMEM_offset_0_alias,@"STO_CUDA_RESERVED_SHARED STV_DEFAULT"
__nv_reservedSMEM_offset_0_alias:
	.zero		0
	.zero		64


//--------------------- .nv.global                --------------------------
	.section	.nv.global,"aw",@nobits
.nv.global:
	.type		_ZN39_INTERNAL_4c83e15a_4_k_cu_08b78be0_41246thrust24THRUST_300001_SM_1000_NS3seqE,@object
	.size		_ZN39_INTERNAL_4c83e15a_4_k_cu_08b78be0_41246thrust24THRUST_300001_SM_1000_NS3seqE,(_ZN39_INTERNAL_4c83e15a_4_k_cu_08b78be0_41244cuda3std3__48in_placeE - _ZN39_INTERNAL_4c83e15a_4_k_cu_08b78be0_41246thrust24THRUST_300001_SM_1000_NS3seqE)
_ZN39_INTERNAL_4c83e15a_4_k_cu_08b78be0_41246thrust24THRUST_300001_SM_1000_NS3seqE:
	.zero		1
	.type		_ZN39_INTERNAL_4c83e15a_4_k_cu_08b78be0_41244cuda3std3__48in_placeE,@object
	.size		_ZN39_INTERNAL_4c83e15a_4_k_cu_08b78be0_41244cuda3std3__48in_placeE,(_ZN39_INTERNAL_4c83e15a_4_k_cu_08b78be0_41244cuda3std6ranges3__45__cpo4sizeE - _ZN39_INTERNAL_4c83e15a_4_k_cu_08b78be0_41244cuda3std3__48in_placeE)
_ZN39_INTERNAL_4c83e15a_4_k_cu_08b78be0_41244cuda3std3__48in_placeE:
	.zero		1
	.type		_ZN39_INTERNAL_4c83e15a_4_k_cu_08b78be0_41244cuda3std6ranges3__45__cpo4sizeE,@object
	.size		_ZN39_INTERNAL_4c83e15a_4_k_cu_08b78be0_41244cuda3std6ranges3__45__cpo4sizeE,(_ZN39_INTERNAL_4c83e15a_4_k_cu_08b78be0_41246thrust24THRUST_300001_SM_1000_NS12placeholders2_3E - _ZN39_INTERNAL_4c83e15a_4_k_cu_08b78be0_41244cuda3std6ranges3__45__cpo4sizeE)
_ZN39_INTERNAL_4c83e15a_4_k_cu_08b78be0_41244cuda3std6ranges3__45__cpo4sizeE:
	.zero		1
	.type		_ZN39_INTERNAL_4c83e15a_4_k_cu_08b78be0_41246thrust24THRUST_300001_SM_1000_NS12placeholders2_3E,@object
	.size		_ZN39_INTERNAL_4c83e15a_4_k_cu_08b78be0_41246thrust24THRUST_300001_SM_1000_NS12placeholders2_3E,(_ZN39_INTERNAL_4c83e15a_4_k_cu_08b78be0_41244cuda3std3__45__cpo6cbeginE - _ZN39_INTERNAL_4c83e15a_4_k_cu_08b78be0_41246thrust24THRUST_300001_SM_1000_NS12placeholders2_3E)
_ZN39_INTERNAL_4c83e15a_4_k_cu_08b78be0_41246thrust24THRUST_300001_SM_1000_NS12placeholders2_3E:
	.zero		1
	.type		_ZN39_INTERNAL_4c83e15a_4_k_cu_08b78be0_41244cuda3std3__45__cpo6cbeginE,@object
	.size		_ZN39_INTERNAL_4c83e15a_4_k_cu_08b78be0_41244cuda3std3__45__cpo6cbeginE,(_ZN39_INTERNAL_4c83e15a_4_k_cu_08b78be0_41244cuda3std6ranges3__45__cpo6cbeginE - _ZN39_INTERNAL_4c83e15a_4_k_cu_08b78be0_41244cuda3std3__45__cpo6cbeginE)
_ZN39_INTERNAL_4c83e15a_4_k_cu_08b78be0_41244cuda3std3__45__cpo6cbeginE:
	.zero		1
	.type		_ZN39_INTERNAL_4c83e15a_4_k_cu_08b78be0_41244cuda3std6ranges3__45__cpo6cbeginE,@object
	.size		_ZN39_INTERNAL_4c83e15a_4_k_cu_08b78be0_41244cuda3std6ranges3__45__cpo6cbeginE,(_ZN39_INTERNAL_4c83e15a_4_k_cu_08b78be0_41246thrust24THRUST_300001_SM_1000_NS12placeholders2_7E - _ZN39_INTERNAL_4c83e15a_4_k_cu_08b78be0_41244cuda3std6ranges3__45__cpo6cbeginE)
_ZN39_INTERNAL_4c83e15a_4_k_cu_08b78be0_41244cuda3std6ranges3__45__cpo6cbeginE:
	.zero		1
	.type		_ZN39_INTERNAL_4c83e15a_4_k_cu_08b78be0_41246thrust24THRUST_300001_SM_1000_NS12placeholders2_7E,@object
	.size		_ZN39_INTERNAL_4c83e15a_4_k_cu_08b78be0_41246thrust24THRUST_300001_SM_1000_NS12placeholders2_7E,(_ZN39_INTERNAL_4c83e15a_4_k_cu_08b78be0_41244cuda3std3__45__cpo7crbeginE - _ZN39_INTERNAL_4c83e15a_4_k_cu_08b78be0_41246thrust24THRUST_300001_SM_1000_NS12placeholders2_7E)
_ZN39_INTERNAL_4c83e15a_4_k_cu_08b78be0_41246thrust24THRUST_300001_SM_1000_NS12placeholders2_7E:
	.zero		1
	.type		_ZN39_INTERNAL_4c83e15a_4_k_cu_08b78be0_41244cuda3std3__45__cpo7crbeginE,@object
	.size		_ZN39_INTERNAL_4c83e15a_4_k_cu_08b78be0_41244cuda3std3__45__cpo7crbeginE,(_ZN39_INTERNAL_4c83e15a_4_k_cu_08b78be0_41244cuda3std6ranges3__45__cpo4nextE - _ZN39_INTERNAL_4c83e15a_4_k_cu_08b78be0_41244cuda3std3__45__cpo7crbeginE)
_ZN39_INTERNAL_4c83e15a_4_k_cu_08b78be0_41244cuda3std3__45__cpo7crbeginE:
	.zero		1
	.type		_ZN39_INTERNAL_4c83e15a_4_k_cu_08b78be0_41244cuda3std6ranges3__45__cpo4nextE,@object
	.size		_ZN39_INTERNAL_4c83e15a_4_k_cu_08b78be0_41244cuda3std6ranges3__45__cpo4nextE,(_ZN39_INTERNAL_4c83e15a_4_k_cu_08b78be0_41244cuda3std6ranges3__45__cpo4swapE - _ZN39_INTERNAL_4c83e15a_4_k_cu_08b78be0_41244cuda3std6ranges3__45__cpo4nextE)
_ZN39_INTERNAL_4c83e15a_4_k_cu_08b78be0_41244cuda3std6ranges3__45__cpo4nextE:
	.zero		1
	.type		_ZN39_INTERNAL_4c83e15a_4_k_cu_08b78be0_41244cuda3std6ranges3__45__cpo4swapE,@object
	.size		_ZN39_INTERNAL_4c83e15a_4_k_cu_08b78be0_41244cuda3std6ranges3__45__cpo4swapE,(_ZN39_INTERNAL_4c83e15a_4_k_cu_08b78be0_41246thrust24THRUST_300001_SM_1000_NS8cuda_cub10par_nosyncE - _ZN39_INTERNAL_4c83e15a_4_k_cu_08b78be0_41244cuda3std6ranges3__45__cpo4swapE)
_ZN39_INTERNAL_4c83e15a_4_k_cu_08b78be0_41244cuda3std6ranges3__45__cpo4swapE:
	.zero		1
	.type		_ZN39_INTERNAL_4c83e15a_4_k_cu_08b78be0_41246thrust24THRUST_300001_SM_1000_NS8cuda_cub10par_nosyncE,@object
	.size		_ZN39_INTERNAL_4c83e15a_4_k_cu_08b78be0_41246thrust24THRUST_300001_SM_1000_NS8cuda_cub10par_nosyncE,(_ZN39_INTERNAL_4c83e15a_4_k_cu_08b78be0_41246thrust24THRUST_300001_SM_1000_NS12placeholders2_9E - _ZN39_INTERNAL_4c83e15a_4_k_cu_08b78be0_41246thrust24THRUST_300001_SM_1000_NS8cuda_cub10par_nosyncE)
_ZN39_INTERNAL_4c83e15a_4_k_cu_08b78be0_41246thrust24THRUST_300001_SM_1000_NS8cuda_cub10par_nosyncE:
	.zero		1
	.type		_ZN39_INTERNAL_4c83e15a_4_k_cu_08b78be0_41246thrust24THRUST_300001_SM_1000_NS12placeholders2_9E,@object
	.size		_ZN39_INTERNAL_4c83e15a_4_k_cu_08b78be0_41246thrust24THRUST_300001_SM_1000_NS12placeholders2_9E,(_ZN39_INTERNAL_4c83e15a_4_k_cu_08b78be0_41244cuda3std3__441_GLOBAL__N__4c83e15a_4_k_cu_08b78be0_41246ignoreE - _ZN39_INTERNAL_4c83e15a_4_k_cu_08b78be0_41246thrust24THRUST_300001_SM_1000_NS12placeholders2_9E)
_ZN39_INTERNAL_4c83e15a_4_k_cu_08b78be0_41246thrust24THRUST_300001_SM_1000_NS12placeholders2_9E:
	.zero		1
	.type		_ZN39_INTERNAL_4c83e15a_4_k_cu_08b78be0_41244cuda3std3__441_GLOBAL__N__4c83e15a_4_k_cu_08b78be0_41246ignoreE,@object
	.size		_ZN39_INTERNAL_4c83e15a_4_k_cu_08b78be0_41244cuda3std3__441_GLOBAL__N__4c83e15a_4_k_cu_08b78be0_41246ignoreE,(_ZN39_INTERNAL_4c83e15a_4_k_cu_08b78be0_41244cuda3std6ranges3__45__cpo4dataE - _ZN39_INTERNAL_4c83e15a_4_k_cu_08b78be0_41244cuda3std3__441_GLOBAL__N__4c83e15a_4_k_cu_08b78be0_41246ignoreE)
_ZN39_INTERNAL_4c83e15a_4_k_cu_08b78be0_41244cuda3std3__441_GLOBAL__N__4c83e15a_4_k_cu_08b78be0_41246ignoreE:
	.zero		1
	.type		_ZN39_INTERNAL_4c83e15a_4_k_cu_08b78be0_41244cuda3std6ranges3__45__cpo4dataE,@object
	.size		_ZN39_INTERNAL_4c83e15a_4_k_cu_08b78be0_41244cuda3std6ranges3__45__cpo4dataE,(_ZN39_INTERNAL_4c83e15a_4_k_cu_08b78be0_41246thrust24THRUST_300001_SM_1000_NS12placeholders2_1E - _ZN39_INTERNAL_4c83e15a_4_k_cu_08b78be0_41244cuda3std6ranges3__45__cpo4dataE)
_ZN39_INTERNAL_4c83e15a_4_k_cu_08b78be0_41244cuda3std6ranges3__45__cpo4dataE:
	.zero		1
	.type		_ZN39_INTERNAL_4c83e15a_4_k_cu_08b78be0_41246thrust24THRUST_300001_SM_1000_NS12placeholders2_1E,@object
	.size		_ZN39_INTERNAL_4c83e15a_4_k_cu_08b78be0_41246thrust24THRUST_300001_SM_1000_NS12placeholders2_1E,(_ZN39_INTERNAL_4c83e15a_4_k_cu_08b78be0_41244cuda3std3__45__cpo5beginE - _ZN39_INTERNAL_4c83e15a_4_k_cu_08b78be0_41246thrust24THRUST_300001_SM_1000_NS12placeholders2_1E)
_ZN39_INTERNAL_4c83e15a_4_k_cu_08b78be0_41246thrust24THRUST_300001_SM_1000_NS12placeholders2_1E:
	.zero		1
	.type		_ZN39_INTERNAL_4c83e15a_4_k_cu_08b78be0_41244cuda3std3__45__cpo5beginE,@object
	.size		_ZN39_INTERNAL_4c83e15a_4_k_cu_08b78be0_41244cuda3std3__45__cpo5beginE,(_ZN39_INTERNAL_4c83e15a_4_k_cu_08b78be0_41244cuda3std6ranges3__45__cpo5beginE - _ZN39_INTERNAL_4c83e15a_4_k_cu_08b78be0_41244cuda3std3__45__cpo5beginE)
_ZN39_INTERNAL_4c83e15a_4_k_cu_08b78be0_41244cuda3std3__45__cpo5beginE:
	.zero		1
	.type		_ZN39_INTERNAL_4c83e15a_4_k_cu_08b78be0_41244cuda3std6ranges3__45__cpo5beginE,@object
	.size		_ZN39_INTERNAL_4c83e15a_4_k_cu_08b78be0_41244cuda3std6ranges3__45__cpo5beginE,(_ZN39_INTERNAL_4c83e15a_4_k_cu_08b78be0_41246thrust24THRUST_300001_SM_1000_NS12placeholders2_5E - _ZN39_INTERNAL_4c83e15a_4_k_cu_08b78be0_41244cuda3std6ranges3__45__cpo5beginE)
_ZN39_INTERNAL_4c83e15a_4_k_cu_08b78be0_41244cuda3std6ranges3__45__cpo5beginE:
	.zero		1
	.type		_ZN39_INTERNAL_4c83e15a_4_k_cu_08b78be0_41246thrust24THRUST_300001_SM_1000_NS12placeholders2_5E,@object
	.size		_ZN39_INTERNAL_4c83e15a_4_k_cu_08b78be0_41246thrust24THRUST_300001_SM_1000_NS12placeholders2_5E,(_ZN39_INTERNAL_4c83e15a_4_k_cu_08b78be0_41244cuda3std3__45__cpo6rbeginE - _ZN39_INTERNAL_4c83e15a_4_k_cu_08b78be0_41246thrust24THRUST_300001_SM_1000_NS12placeholders2_5E)
_ZN39_INTERNAL_4c83e15a_4_k_cu_08b78be0_41246thrust24THRUST_300001_SM_1000_NS12placeholders2_5E:
	.zero		1
	.type		_ZN39_INTERNAL_4c83e15a_4_k_cu_08b78be0_41244cuda3std3__45__cpo6rbeginE,@object
	.size		_ZN39_INTERNAL_4c83e15a_4_k_cu_08b78be0_41244cuda3std3__45__cpo6rbeginE,(_ZN39_INTERNAL_4c83e15a_4_k_cu_08b78be0_41244cuda3std6ranges3__45__cpo7advanceE - _ZN39_INTERNAL_4c83e15a_4_k_cu_08b78be0_41244cuda3std3__45__cpo6rbeginE)
_ZN39_INTERNAL_4c83e15a_4_k_cu_08b78be0_41244cuda3std3__45__cpo6rbeginE:
	.zero		1
	.type		_ZN39_INTERNAL_4c83e15a_4_k_cu_08b78be0_41244cuda3std6ranges3__45__cpo7advanceE,@object
	.size		_ZN39_INTERNAL_4c83e15a_4_k_cu_08b78be0_41244cuda3std6ranges3__45__cpo7advanceE,(_ZN39_INTERNAL_4c83e15a_4_k_cu_08b78be0_41244cuda3std3__47nulloptE - _ZN39_INTERNAL_4c83e15a_4_k_cu_08b78be0_41244cuda3std6ranges3__45__cpo7advanceE)
_ZN39_INTERNAL_4c83e15a_4_k_cu_08b78be0_41244cuda3std6ranges3__45__cpo7advanceE:
	.zero		1
	.type		_ZN39_INTERNAL_4c83e15a_4_k_cu_08b78be0_41244cuda3std3__47nulloptE,@object
	.size		_ZN39_INTERNAL_4c83e15a_4_k_cu_08b78be0_41244cuda3std3__47nulloptE,(_ZN39_INTERNAL_4c83e15a_4_k_cu_08b78be0_41244cuda3std6ranges3__45__cpo8distanceE - _ZN39_INTERNAL_4c83e15a_4_k_cu_08b78be0_41244cuda3std3__47nulloptE)
_ZN39_INTERNAL_4c83e15a_4_k_cu_08b78be0_41244cuda3std3__47nulloptE:
	.zero		1
	.type		_ZN39_INTERNAL_4c83e15a_4_k_cu_08b78be0_41244cuda3std6ranges3__45__cpo8distanceE,@object
	.size		_ZN39_INTERNAL_4c83e15a_4_k_cu_08b78be0_41244cuda3std6ranges3__45__cpo8distanceE,(_ZN39_INTERNAL_4c83e15a_4_k_cu_08b78be0_41246thrust24THRUST_300001_SM_1000_NS12placeholders3_10E - _ZN39_INTERNAL_4c83e15a_4_k_cu_08b78be0_41244cuda3std6ranges3__45__cpo8distanceE)
_ZN39_INTERNAL_4c83e15a_4_k_cu_08b78be0_41244cuda3std6ranges3__45__cpo8distanceE:
	.zero		1
	.type		_ZN39_INTERNAL_4c83e15a_4_k_cu_08b78be0_41246thrust24THRUST_300001_SM_1000_NS12placeholders3_10E,@object
	.size		_ZN39_INTERNAL_4c83e15a_4_k_cu_08b78be0_41246thrust24THRUST_300001_SM_1000_NS12placeholders3_10E,(_ZN39_INTERNAL_4c83e15a_4_k_cu_08b78be0_41244cuda3std3__419piecewise_constructE - _ZN39_INTERNAL_4c83e15a_4_k_cu_08b78be0_41246thrust24THRUST_300001_SM_1000_NS12placeholders3_10E)
_ZN39_INTERNAL_4c83e15a_4_k_cu_08b78be0_41246thrust24THRUST_300001_SM_1000_NS12placeholders3_10E:
	.zero		1
	.type		_ZN39_INTERNAL_4c83e15a_4_k_cu_08b78be0_41244cuda3std3__419piecewise_constructE,@object
	.size		_ZN39_INTERNAL_4c83e15a_4_k_cu_08b78be0_41244cuda3std3__419piecewise_constructE,(_ZN39_INTERNAL_4c83e15a_4_k_cu_08b78be0_41244cuda3std6ranges3__45__cpo5cdataE - _ZN39_INTERNAL_4c83e15a_4_k_cu_08b78be0_41244cuda3std3__419piecewise_constructE)
_ZN39_INTERNAL_4c83e15a_4_k_cu_08b78be0_41244cuda3std3__419piecewise_constructE:
	.zero		1
	.type		_ZN39_INTERNAL_4c83e15a_4_k_cu_08b78be0_41244cuda3std6ranges3__45__cpo5cdataE,@object
	.size		_ZN39_INTERNAL_4c83e15a_4_k_cu_08b78be0_41244cuda3std6ranges3__45__cpo5cdataE,(_ZN39_INTERNAL_4c83e15a_4_k_cu_08b78be0_41246thrust24THRUST_300001_SM_1000_NS12placeholders2_2E - _ZN39_INTERNAL_4c83e15a_4_k_cu_08b78be0_41244cuda3std6ranges3__45__cpo5cdataE)
_ZN39_INTERNAL_4c83e15a_4_k_cu_08b78be0_41244cuda3std6ranges3__45__cpo5cdataE:
	.zero		1
	.type		_ZN39_INTERNAL_4c83e15a_4_k_cu_08b78be0_41246thrust24THRUST_300001_SM_1000_NS12placeholders2_2E,@object
	.size		_ZN39_INTERNAL_4c83e15a_4_k_cu_08b78be0_41246thrust24THRUST_300001_SM_1000_NS12placeholders2_2E,(_ZN39_INTERNAL_4c83e15a_4_k_cu_08b78be0_41244cuda3std3__45__cpo3endE - _ZN39_INTERNAL_4c83e15a_4_k_cu_08b78be0_41246thrust24THRUST_300001_SM_1000_NS12placeholders2_2E)
_ZN39_INTERNAL_4c83e15a_4_k_cu_08b78be0_41246thrust24THRUST_300001_SM_1000_NS12placeholders2_2E:
	.zero		1
	.type		_ZN39_INTERNAL_4c83e15a_4_k_cu_08b78be0_41244cuda3std3__45__cpo3endE,@object
	.size		_ZN39_INTERNAL_4c83e15a_4_k_cu_08b78be0_41244cuda3std3__45__cpo3endE,(_ZN39_INTERNAL_4c83e15a_4_k_cu_08b78be0_41244cuda3std6ranges3__45__cpo3endE - _ZN39_INTERNAL_4c83e15a_4_k_cu_08b78be0_41244cuda3std3__45__cpo3endE)
_ZN39_INTERNAL_4c83e15a_4_k_cu_08b78be0_41244cuda3std3__45__cpo3endE:
	.zero		1
	.type		_ZN39_INTERNAL_4c83e15a_4_k_cu_08b78be0_41244cuda3std6ranges3__45__cpo3endE,@object
	.size		_ZN39_INTERNAL_4c83e15a_4_k_cu_08b78be0_41244cuda3std6ranges3__45__cpo3endE,(_ZN39_INTERNAL_4c83e15a_4_k_cu_08b78be0_41246thrust24THRUST_300001_SM_1000_NS12placeholders2_6E - _ZN39_INTERNAL_4c83e15a_4_k_cu_08b78be0_41244cuda3std6ranges3__45__cpo3endE)
_ZN39_INTERNAL_4c83e15a_4_k_cu_08b78be0_41244cuda3std6ranges3__45__cpo3endE:
	.zero		1
	.type		_ZN39_INTERNAL_4c83e15a_4_k_cu_08b78be0_41246thrust24THRUST_300001_SM_1000_NS12placeholders2_6E,@object
	.size		_ZN39_INTERNAL_4c83e15a_4_k_cu_08b78be0_41246thrust24THRUST_300001_SM_1000_NS12placeholders2_6E,(_ZN39_INTERNAL_4c83e15a_4_k_cu_08b78be0_41244cuda3std3__45__cpo4rendE - _ZN39_INTERNAL_4c83e15a_4_k_cu_08b78be0_41246thrust24THRUST_300001_SM_1000_NS12placeholders2_6E)
_ZN39_INTERNAL_4c83e15a_4_k_cu_08b78be0_41246thrust24THRUST_300001_SM_1000_NS12placeholders2_6E:
	.zero		1
	.type		_ZN39_INTERNAL_4c83e15a_4_k_cu_08b78be0_41244cuda3std3__45__cpo4rendE,@object
	.size		_ZN39_INTERNAL_4c83e15a_4_k_cu_08b78be0_41244cuda3std3__45__cpo4rendE,(_ZN39_INTERNAL_4c83e15a_4_k_cu_08b78be0_41244cuda3std6ranges3__45__cpo9iter_swapE - _ZN39_INTERNAL_4c83e15a_4_k_cu_08b78be0_41244cuda3std3__45__cpo4rendE)
_ZN39_INTERNAL_4c83e15a_4_k_cu_08b78be0_41244cuda3std3__45__cpo4rendE:
	.zero		1
	.type		_ZN39_INTERNAL_4c83e15a_4_k_cu_08b78be0_41244cuda3std6ranges3__45__cpo9iter_swapE,@object
	.size		_ZN39_INTERNAL_4c83e15a_4_k_cu_08b78be0_41244cuda3std6ranges3__45__cpo9iter_swapE,(_ZN39_INTERNAL_4c83e15a_4_k_cu_08b78be0_41244cuda3std3__48unexpectE - _ZN39_INTERNAL_4c83e15a_4_k_cu_08b78be0_41244cuda3std6ranges3__45__cpo9iter_swapE)
_ZN39_INTERNAL_4c83e15a_4_k_cu_08b78be0_41244cuda3std6ranges3__45__cpo9iter_swapE:
	.zero		1
	.type		_ZN39_INTERNAL_4c83e15a_4_k_cu_08b78be0_41244cuda3std3__48unexpectE,@object
	.size		_ZN39_INTERNAL_4c83e15a_4_k_cu_08b78be0_41244cuda3std3__48unexpectE,(_ZN39_INTERNAL_4c83e15a_4_k_cu_08b78be0_41246thrust24THRUST_300001_SM_1000_NS8cuda_cub3parE - _ZN39_INTERNAL_4c83e15a_4_k_cu_08b78be0_41244cuda3std3__48unexpectE)
_ZN39_INTERNAL_4c83e15a_4_k_cu_08b78be0_41244cuda3std3__48unexpectE:
	.zero		1
	.type		_ZN39_INTERNAL_4c83e15a_4_k_cu_08b78be0_41246thrust24THRUST_300001_SM_1000_NS8cuda_cub3parE,@object
	.size		_ZN39_INTERNAL_4c83e15a_4_k_cu_08b78be0_41246thrust24THRUST_300001_SM_1000_NS8cuda_cub3parE,(_ZN39_INTERNAL_4c83e15a_4_k_cu_08b78be0_41246thrust24THRUST_300001_SM_1000_NS12placeholders2_4E - _ZN39_INTERNAL_4c83e15a_4_k_cu_08b78be0_41246thrust24THRUST_300001_SM_1000_NS8cuda_cub3parE)
_ZN39_INTERNAL_4c83e15a_4_k_cu_08b78be0_41246thrust24THRUST_300001_SM_1000_NS8cuda_cub3parE:
	.zero		1
	.type		_ZN39_INTERNAL_4c83e15a_4_k_cu_08b78be0_41246thrust24THRUST_300001_SM_1000_NS12placeholders2_4E,@object
	.size		_ZN39_INTERNAL_4c83e15a_4_k_cu_08b78be0_41246thrust24THRUST_300001_SM_1000_NS12placeholders2_4E,(_ZN39_INTERNAL_4c83e15a_4_k_cu_08b78be0_41244cuda3std3__45__cpo4cendE - _ZN39_INTERNAL_4c83e15a_4_k_cu_08b78be0_41246thrust24THRUST_300001_SM_1000_NS12placeholders2_4E)
_ZN39_INTERNAL_4c83e15a_4_k_cu_08b78be0_41246thrust24THRUST_300001_SM_1000_NS12placeholders2_4E:
	.zero		1
	.type		_ZN39_INTERNAL_4c83e15a_4_k_cu_08b78be0_41244cuda3std3__45__cpo4cendE,@object
	.size		_ZN39_INTERNAL_4c83e15a_4_k_cu_08b78be0_41244cuda3std3__45__cpo4cendE,(_ZN39_INTERNAL_4c83e15a_4_k_cu_08b78be0_41244cuda3std6ranges3__45__cpo4cendE - _ZN39_INTERNAL_4c83e15a_4_k_cu_08b78be0_41244cuda3std3__45__cpo4cendE)
_ZN39_INTERNAL_4c83e15a_4_k_cu_08b78be0_41244cuda3std3__45__cpo4cendE:
	.zero		1
	.type		_ZN39_INTERNAL_4c83e15a_4_k_cu_08b78be0_41244cuda3std6ranges3__45__cpo4cendE,@object
	.size		_ZN39_INTERNAL_4c83e15a_4_k_cu_08b78be0_41244cuda3std6ranges3__45__cpo4cendE,(_ZN39_INTERNAL_4c83e15a_4_k_cu_08b78be0_41244cuda3std3__420unreachable_sentinelE - _ZN39_INTERNAL_4c83e15a_4_k_cu_08b78be0_41244cuda3std6ranges3__45__cpo4cendE)
_ZN39_INTERNAL_4c83e15a_4_k_cu_08b78be0_41244cuda3std6ranges3__45__cpo4cendE:
	.zero		1
	.type		_ZN39_INTERNAL_4c83e15a_4_k_cu_08b78be0_41244cuda3std3__420unreachable_sentinelE,@object
	.size		_ZN39_INTERNAL_4c83e15a_4_k_cu_08b78be0_41244cuda3std3__420unreachable_sentinelE,(_ZN39_INTERNAL_4c83e15a_4_k_cu_08b78be0_41244cuda3std6ranges3__45__cpo5ssizeE - _ZN39_INTERNAL_4c83e15a_4_k_cu_08b78be0_41244cuda3std3__420unreachable_sentinelE)
_ZN39_INTERNAL_4c83e15a_4_k_cu_08b78be0_41244cuda3std3__420unreachable_sentinelE:
	.zero		1
	.type		_ZN39_INTERNAL_4c83e15a_4_k_cu_08b78be0_41244cuda3std6ranges3__45__cpo5ssizeE,@object
	.size		_ZN39_INTERNAL_4c83e15a_4_k_cu_08b78be0_41244cuda3std6ranges3__45__cpo5ssizeE,(_ZN39_INTERNAL_4c83e15a_4_k_cu_08b78be0_41246thrust24THRUST_300001_SM_1000_NS12placeholders2_8E - _ZN39_INTERNAL_4c83e15a_4_k_cu_08b78be0_41244cuda3std6ranges3__45__cpo5ssizeE)
_ZN39_INTERNAL_4c83e15a_4_k_cu_08b78be0_41244cuda3std6ranges3__45__cpo5ssizeE:
	.zero		1
	.type		_ZN39_INTERNAL_4c83e15a_4_k_cu_08b78be0_41246thrust24THRUST_300001_SM_1000_NS12placeholders2_8E,@object
	.size		_ZN39_INTERNAL_4c83e15a_4_k_cu_08b78be0_41246thrust24THRUST_300001_SM_1000_NS12placeholders2_8E,(_ZN39_INTERNAL_4c83e15a_4_k_cu_08b78be0_41244cuda3std3__45__cpo5crendE - _ZN39_INTERNAL_4c83e15a_4_k_cu_08b78be0_41246thrust24THRUST_300001_SM_1000_NS12placeholders2_8E)
_ZN39_INTERNAL_4c83e15a_4_k_cu_08b78be0_41246thrust24THRUST_300001_SM_1000_NS12placeholders2_8E:
	.zero		1
	.type		_ZN39_INTERNAL_4c83e15a_4_k_cu_08b78be0_41244cuda3std3__45__cpo5crendE,@object
	.size		_ZN39_INTERNAL_4c83e15a_4_k_cu_08b78be0_41244cuda3std3__45__cpo5crendE,(_ZN39_INTERNAL_4c83e15a_4_k_cu_08b78be0_41244cuda3std6ranges3__45__cpo4prevE - _ZN39_INTERNAL_4c83e15a_4_k_cu_08b78be0_41244cuda3std3__45__cpo5crendE)
_ZN39_INTERNAL_4c83e15a_4_k_cu_08b78be0_41244cuda3std3__45__cpo5crendE:
	.zero		1
	.type		_ZN39_INTERNAL_4c83e15a_4_k_cu_08b78be0_41244cuda3std6ranges3__45__cpo4prevE,@object
	.size		_ZN39_INTERNAL_4c83e15a_4_k_cu_08b78be0_41244cuda3std6ranges3__45__cpo4prevE,(_ZN39_INTERNAL_4c83e15a_4_k_cu_08b78be0_41244cuda3std6ranges3__45__cpo9iter_moveE - _ZN39_INTERNAL_4c83e15a_4_k_cu_08b78be0_41244cuda3std6ranges3__45__cpo4prevE)
_ZN39_INTERNAL_4c83e15a_4_k_cu_08b78be0_41244cuda3std6ranges3__45__cpo4prevE:
	.zero		1
	.type		_ZN39_INTERNAL_4c83e15a_4_k_cu_08b78be0_41244cuda3std6ranges3__45__cpo9iter_moveE,@object
	.size		_ZN39_INTERNAL_4c83e15a_4_k_cu_08b78be0_41244cuda3std6ranges3__45__cpo9iter_moveE,(_ZN39_INTERNAL_4c83e15a_4_k_cu_08b78be0_41246thrust24THRUST_300001_SM_1000_NS6system6detail10sequential3seqE - _ZN39_INTERNAL_4c83e15a_4_k_cu_08b78be0_41244cuda3std6ranges3__45__cpo9iter_moveE)
_ZN39_INTERNAL_4c83e15a_4_k_cu_08b78be0_41244cuda3std6ranges3__45__cpo9iter_moveE:
	.zero		1
	.type		_ZN39_INTERNAL_4c83e15a_4_k_cu_08b78be0_41246thrust24THRUST_300001_SM_1000_NS6system6detail10sequential3seqE,@object
	.size		_ZN39_INTERNAL_4c83e15a_4_k_cu_08b78be0_41246thrust24THRUST_300001_SM_1000_NS6system6detail10sequential3seqE,(.L_40 - _ZN39_INTERNAL_4c83e15a_4_k_cu_08b78be0_41246thrust24THRUST_300001_SM_1000_NS6system6detail10sequential3seqE)
_ZN39_INTERNAL_4c83e15a_4_k_cu_08b78be0_41246thrust24THRUST_300001_SM_1000_NS6system6detail10sequential3seqE:
	.zero		1
.L_40:


//--------------------- .nv.constant0._ZN3cub18CUB_300001_SM_10006detail11EmptyKernelIvEEvv --------------------------
	.section	.nv.constant0._ZN3cub18CUB_300001_SM_10006detail11EmptyKernelIvEEvv,"a",@progbits
	.sectionflags	@""
	.align	4
.nv.constant0._ZN3cub18CUB_300001_SM_10006detail11EmptyKernelIvEEvv:
	.zero		896


//--------------------- SYMBOLS --------------------------

	.type		.nv.reservedSmem.offset0,@object
	.size		.nv.reservedSmem.offset0,0x4
